//
// Generated by NVIDIA NVVM Compiler
//
// Compiler Build ID: CL-36424714
// Cuda compilation tools, release 13.0, V13.0.88
// Based on NVVM 20.0.0
//

.version 9.0
.target sm_100
.address_size 64

	// .globl	_Z4adddPiS_S_

.visible .entry _Z4adddPiS_S_(
	.param .u64 .ptr .align 1 _Z4adddPiS_S__param_0,
	.param .u64 .ptr .align 1 _Z4adddPiS_S__param_1,
	.param .u64 .ptr .align 1 _Z4adddPiS_S__param_2
)
{
	.reg .pred 	%p<2>;
	.reg .b32 	%r<5>;
	.reg .b64 	%rd<11>;

	ld.param.u64 	%rd1, [_Z4adddPiS_S__param_0];
	ld.param.u64 	%rd2, [_Z4adddPiS_S__param_1];
	ld.param.u64 	%rd3, [_Z4adddPiS_S__param_2];
	mov.u32 	%r1, %ctaid.x;
	setp.gt.u32 	%p1, %r1, 9;
	@%p1 bra 	$L__BB0_2;
	cvta.to.global.u64 	%rd4, %rd1;
	cvta.to.global.u64 	%rd5, %rd2;
	cvta.to.global.u64 	%rd6, %rd3;
	mul.wide.u32 	%rd7, %r1, 4;
	add.s64 	%rd8, %rd4, %rd7;
	ld.global.u32 	%r2, [%rd8];
	add.s64 	%rd9, %rd5, %rd7;
	ld.global.u32 	%r3, [%rd9];
	add.s32 	%r4, %r3, %r2;
	add.s64 	%rd10, %rd6, %rd7;
	st.global.u32 	[%rd10], %r4;
$L__BB0_2:
	ret;

}


// ===== COMPILED SASS (sm_100) =====

	.target	sm_100

	.elftype	@"ET_EXEC"


//--------------------- .note.nv.tkinfo           --------------------------
	.section	.note.nv.tkinfo,"",@"SHT_NOTE"
	.sectionflags	@"SHF_NOTE_NV_TKINFO"
	.tkinfo
        /*0018*/ 	.word	0x00000002
        /*0030*/ 	.string	""
        /*0030*/ 	.string	"ptxas"
        /*0030*/ 	.string	"Cuda compilation tools, release 13.0, V13.0.88"
        /*0030*/ 	.string	"Build cuda_13.0.r13.0/compiler.36424714_0"
        /*0030*/ 	.string	"-arch sm_100 -m 64 "



//--------------------- .note.nv.cuinfo           --------------------------
	.section	.note.nv.cuinfo,"",@"SHT_NOTE"
	.sectionflags	@"SHF_NOTE_NV_CUINFO"
        /*0018*/ 	.short	0x0002
        /*001a*/ 	.short	0x0064
        /*001c*/ 	.short	0x0082
	.zero		2


//--------------------- .nv.info                  --------------------------
	.section	.nv.info,"",@"SHT_CUDA_INFO"
	.align	4


	//----- nvinfo : EIATTR_REGCOUNT
	.align		4
        /*0000*/ 	.byte	0x04, 0x2f
        /*0002*/ 	.short	(.L_1 - .L_0)
	.align		4
.L_0:
        /*0004*/ 	.word	index@(_Z4adddPiS_S_)
        /*0008*/ 	.word	0x0000000c


	//----- nvinfo : EIATTR_FRAME_SIZE
	.align		4
.L_1:
        /*000c*/ 	.byte	0x04, 0x11
        /*000e*/ 	.short	(.L_3 - .L_2)
	.align		4
.L_2:
        /*0010*/ 	.word	index@(_Z4adddPiS_S_)
        /*0014*/ 	.word	0x00000000


	//----- nvinfo : EIATTR_MIN_STACK_SIZE
	.align		4
.L_3:
        /*0018*/ 	.byte	0x04, 0x12
        /*001a*/ 	.short	(.L_5 - .L_4)
	.align		4
.L_4:
        /*001c*/ 	.word	index@(_Z4adddPiS_S_)
        /*0020*/ 	.word	0x00000000
.L_5:


//--------------------- .nv.compat                --------------------------
	.section	.nv.compat,"",@"SHT_CUDA_COMPAT_INFO"
	.align	4
        /*0000*/ 	.byte	0x02, 0x09, 0x00, 0x00, 0x02, 0x02, 0x01, 0x00, 0x02, 0x05, 0x05, 0x00, 0x03, 0x07, 0x01, 0x01
        /*0010*/ 	.byte	0x02, 0x03, 0x00, 0x00, 0x02, 0x06, 0x01, 0x00, 0x04, 0x0b, 0x08, 0x00, 0x09, 0x00, 0x00, 0x00
        /*0020*/ 	.byte	0x00, 0x00, 0x00, 0x00


//--------------------- .nv.info._Z4adddPiS_S_    --------------------------
	.section	.nv.info._Z4adddPiS_S_,"",@"SHT_CUDA_INFO"
	.sectionflags	@""
	.align	4


	//----- nvinfo : EIATTR_CUDA_API_VERSION
	.align		4
        /*0000*/ 	.byte	0x04, 0x37
        /*0002*/ 	.short	(.L_7 - .L_6)
.L_6:
        /*0004*/ 	.word	0x00000082


	//----- nvinfo : EIATTR_KPARAM_INFO
	.align		4
.L_7:
        /*0008*/ 	.byte	0x04, 0x17
        /*000a*/ 	.short	(.L_9 - .L_8)
.L_8:
        /*000c*/ 	.word	0x00000000
        /*0010*/ 	.short	0x0002
        /*0012*/ 	.short	0x0010
        /*0014*/ 	.byte	0x00, 0xf5, 0x21, 0x00


	//----- nvinfo : EIATTR_KPARAM_INFO
	.align		4
.L_9:
        /*0018*/ 	.byte	0x04, 0x17
        /*001a*/ 	.short	(.L_11 - .L_10)
.L_10:
        /*001c*/ 	.word	0x00000000
        /*0020*/ 	.short	0x0001
        /*0022*/ 	.short	0x0008
        /*0024*/ 	.byte	0x00, 0xf5, 0x21, 0x00


	//----- nvinfo : EIATTR_KPARAM_INFO
	.align		4
.L_11:
        /*0028*/ 	.byte	0x04, 0x17
        /*002a*/ 	.short	(.L_13 - .L_12)
.L_12:
        /*002c*/ 	.word	0x00000000
        /*0030*/ 	.short	0x0000
        /*0032*/ 	.short	0x0000
        /*0034*/ 	.byte	0x00, 0xf5, 0x21, 0x00


	//----- nvinfo : EIATTR_SPARSE_MMA_MASK
	.align		4
.L_13:
        /*0038*/ 	.byte	0x03, 0x50
        /*003a*/ 	.short	0x0000


	//----- nvinfo : EIATTR_MAXREG_COUNT
	.align		4
        /*003c*/ 	.byte	0x03, 0x1b
        /*003e*/ 	.short	0x00ff


	//----- nvinfo : EIATTR_MERCURY_ISA_VERSION
	.align		4
        /*0040*/ 	.byte	0x03, 0x5f
        /*0042*/ 	.short	0x0101


	//----- nvinfo : EIATTR_VRC_CTA_INIT_COUNT
	.align		4
        /*0044*/ 	.byte	0x02, 0x4a
	.zero		1
	.zero		1


	//----- nvinfo : EIATTR_EXIT_INSTR_OFFSETS
	.align		4
        /*0048*/ 	.byte	0x04, 0x1c
        /*004a*/ 	.short	(.L_15 - .L_14)


	//   ....[0]....
.L_14:
        /*004c*/ 	.word	0x00000030


	//   ....[1]....
        /*0050*/ 	.word	0x000000f0


	//----- nvinfo : EIATTR_CBANK_PARAM_SIZE
	.align		4
.L_15:
        /*0054*/ 	.byte	0x03, 0x19
        /*0056*/ 	.short	0x0018


	//----- nvinfo : EIATTR_PARAM_CBANK
	.align		4
        /*0058*/ 	.byte	0x04, 0x0a
        /*005a*/ 	.short	(.L_17 - .L_16)
	.align		4
.L_16:
        /*005c*/ 	.word	index@(.nv.constant0._Z4adddPiS_S_)
        /*0060*/ 	.short	0x0380
        /*0062*/ 	.short	0x0018


	//----- nvinfo : EIATTR_SW_WAR
	.align		4
.L_17:
        /*0064*/ 	.byte	0x04, 0x36
        /*0066*/ 	.short	(.L_19 - .L_18)
.L_18:
        /*0068*/ 	.word	0x00000008
.L_19:


//--------------------- .nv.callgraph             --------------------------
	.section	.nv.callgraph,"",@"SHT_CUDA_CALLGRAPH"
	.align	4
	.sectionentsize	8
	.align		4
        /*0000*/ 	.word	0x00000000
	.align		4
        /*0004*/ 	.word	0xffffffff
	.align		4
        /*0008*/ 	.word	0x00000000
	.align		4
        /*000c*/ 	.word	0xfffffffe
	.align		4
        /*0010*/ 	.word	0x00000000
	.align		4
        /*0014*/ 	.word	0xfffffffd
	.align		4
        /*0018*/ 	.word	0x00000000
	.align		4
        /*001c*/ 	.word	0xfffffffc


//--------------------- .text._Z4adddPiS_S_       --------------------------
	.section	.text._Z4adddPiS_S_,"ax",@progbits
	.align	128
        .global         _Z4adddPiS_S_
        .type           _Z4adddPiS_S_,@function
        .size           _Z4adddPiS_S_,(.L_x_1 - _Z4adddPiS_S_)
        .other          _Z4adddPiS_S_,@"STO_CUDA_ENTRY STV_DEFAULT"
_Z4adddPiS_S_:
.text._Z4adddPiS_S_:
[----:B------:R-:W-:Y:S01]  /*0000*/  LDC R1, c[0x0][0x37c] ;  /* 0x0000df00ff017b82 */ /* 0x000fe20000000800 */
[----:B------:R-:W0:Y:S02]  /*0010*/  S2R R9, SR_CTAID.X ;  /* 0x0000000000097919 */ /* 0x000e240000002500 */
[----:B0-----:R-:W-:-:S13]  /*0020*/  ISETP.GT.U32.AND P0, PT, R9, 0x9, PT ;  /* 0x000000090900780c */ /* 0x001fda0003f04070 */
[----:B------:R-:W-:Y:S05]  /*0030*/  @P0 EXIT ;  /* 0x000000000000094d */ /* 0x000fea0003800000 */
[----:B------:R-:W0:Y:S01]  /*0040*/  LDC.64 R2, c[0x0][0x380] ;  /* 0x0000e000ff027b82 */ /* 0x000e220000000a00 */
[----:B------:R-:W1:Y:S07]  /*0050*/  LDCU.64 UR4, c[0x0][0x358] ;  /* 0x00006b00ff0477ac */ /* 0x000e6e0008000a00 */
[----:B------:R-:W2:Y:S08]  /*0060*/  LDC.64 R4, c[0x0][0x388] ;  /* 0x0000e200ff047b82 */ /* 0x000eb00000000a00 */
[----:B------:R-:W3:Y:S01]  /*0070*/  LDC.64 R6, c[0x0][0x390] ;  /* 0x0000e400ff067b82 */ /* 0x000ee20000000a00 */
[----:B0-----:R-:W-:-:S06]  /*0080*/  IMAD.WIDE.U32 R2, R9, 0x4, R2 ;  /* 0x0000000409027825 */ /* 0x001fcc00078e0002 */
[----:B-1----:R-:W4:Y:S01]  /*0090*/  LDG.E R2, desc[UR4][R2.64] ;  /* 0x0000000402027981 */ /* 0x002f22000c1e1900 */
[----:B--2---:R-:W-:-:S06]  /*00a0*/  IMAD.WIDE.U32 R4, R9, 0x4, R4 ;  /* 0x0000000409047825 */ /* 0x004fcc00078e0004 */
[----:B------:R-:W4:Y:S01]  /*00b0*/  LDG.E R5, desc[UR4][R4.64] ;  /* 0x0000000404057981 */ /* 0x000f22000c1e1900 */
[----:B---3--:R-:W-:Y:S01]  /*00c0*/  IMAD.WIDE.U32 R6, R9, 0x4, R6 ;  /* 0x0000000409067825 */ /* 0x008fe200078e0006 */
[----:B----4-:R-:W-:-:S05]  /*00d0*/  IADD3 R9, PT, PT, R2, R5, RZ ;  /* 0x0000000502097210 */ /* 0x010fca0007ffe0ff */
[----:B------:R-:W-:Y:S01]  /*00e0*/  STG.E desc[UR4][R6.64], R9 ;  /* 0x0000000906007986 */ /* 0x000fe2000c101904 */
[----:B------:R-:W-:Y:S05]  /*00f0*/  EXIT ;  /* 0x000000000000794d */ /* 0x000fea0003800000 */
.L_x_0:
[----:B------:R-:W-:-:S00]  /*0100*/  BRA `(.L_x_0) ;  /* 0xfffffffc00fc7947 */ /* 0x000fc0000383ffff */
[----:B------:R-:W-:-:S00]  /*0110*/  NOP ;  /* 0x0000000000007918 */ /* 0x000fc00000000000 */
        /* <DEDUP_REMOVED lines=14> */
.L_x_1:


//--------------------- .nv.shared.reserved.0     --------------------------
	.section	.nv.shared.reserved.0,"aw",@nobits
	.weak		__nv_reservedSMEM_offset_0_alias
	.size		__nv_reservedSMEM_offset_0_alias, 0, 64
	.other		__nv_reservedSMEM_offset_0_alias,@"STO_CUDA_RESERVED_SHARED STV_DEFAULT"
__nv_reservedSMEM_offset_0_alias:
	.zero		0
	.zero		64


//--------------------- .nv.constant0._Z4adddPiS_S_ --------------------------
	.section	.nv.constant0._Z4adddPiS_S_,"a",@progbits
	.sectionflags	@""
	.align	4
.nv.constant0._Z4adddPiS_S_:
	.zero		920


//--------------------- SYMBOLS --------------------------

	.type		.nv.reservedSmem.offset0,@object
	.size		.nv.reservedSmem.offset0,0x4
